	.headerflags	@"EF_CUDA_TEXMODE_UNIFIED EF_CUDA_64BIT_ADDRESS EF_CUDA_ACCELERATORS EF_CUDA_SM90 EF_CUDA_VIRTUAL_SM(EF_CUDA_SM90)"
	.elftype	@"ET_EXEC"


//--------------------- .nv.info                  --------------------------
	.section	.nv.info,"",@"SHT_CUDA_INFO"
	.align	4


	//----- nvinfo : EIATTR_REGCOUNT
	.align		4
        /*0000*/ 	.byte	0x04, 0x2f
        /*0002*/ 	.short	(.L_3 - .L_2)
	.align		4
.L_2:
        /*0004*/ 	.word	index@(triton_poi_fused__native_batch_norm_legit_no_training_relu_21)
        /*0008*/ 	.word	0x00000022


	//----- nvinfo : EIATTR_MIN_STACK_SIZE
	.align		4
.L_3:
        /*000c*/ 	.byte	0x04, 0x12
        /*000e*/ 	.short	(.L_5 - .L_4)
	.align		4
.L_4:
        /*0010*/ 	.word	index@(triton_poi_fused__native_batch_norm_legit_no_training_relu_21)
        /*0014*/ 	.word	0x00000000


	//----- nvinfo : EIATTR_FRAME_SIZE
	.align		4
.L_5:
        /*0018*/ 	.byte	0x04, 0x11
        /*001a*/ 	.short	(.L_7 - .L_6)
	.align		4
.L_6:
        /*001c*/ 	.word	index@(triton_poi_fused__native_batch_norm_legit_no_training_relu_21)
        /*0020*/ 	.word	0x00000000


	//----- nvinfo : EIATTR_MIN_STACK_SIZE
	.align		4
.L_7:
        /*0024*/ 	.byte	0x04, 0x12
        /*0026*/ 	.short	(.L_9 - .L_8)
	.align		4
.L_8:
        /*0028*/ 	.word	index@(triton_poi_fused__native_batch_norm_legit_no_training_relu_21)
        /*002c*/ 	.word	0x00000000
.L_9:


//--------------------- .nv.info.triton_poi_fused__native_batch_norm_legit_no_training_relu_21 --------------------------
	.section	.nv.info.triton_poi_fused__native_batch_norm_legit_no_training_relu_21,"",@"SHT_CUDA_INFO"
	.sectionflags	@""
	.align	4


	//----- nvinfo : EIATTR_CUDA_API_VERSION
	.align		4
        /*0000*/ 	.byte	0x04, 0x37
        /*0002*/ 	.short	(.L_11 - .L_10)
.L_10:
        /*0004*/ 	.word	0x0000007c


	//----- nvinfo : EIATTR_KPARAM_INFO
	.align		4
.L_11:
        /*0008*/ 	.byte	0x04, 0x17
        /*000a*/ 	.short	(.L_13 - .L_12)
.L_12:
        /*000c*/ 	.word	0x00000000
        /*0010*/ 	.short	0x0007
        /*0012*/ 	.short	0x0034
        /*0014*/ 	.byte	0x00, 0xf0, 0x11, 0x00


	//----- nvinfo : EIATTR_KPARAM_INFO
	.align		4
.L_13:
        /*0018*/ 	.byte	0x04, 0x17
        /*001a*/ 	.short	(.L_15 - .L_14)
.L_14:
        /*001c*/ 	.word	0x00000000
        /*0020*/ 	.short	0x0006
        /*0022*/ 	.short	0x0030
        /*0024*/ 	.byte	0x00, 0xf0, 0x11, 0x00


	//----- nvinfo : EIATTR_KPARAM_INFO
	.align		4
.L_15:
        /*0028*/ 	.byte	0x04, 0x17
        /*002a*/ 	.short	(.L_17 - .L_16)
.L_16:
        /*002c*/ 	.word	0x00000000
        /*0030*/ 	.short	0x0005
        /*0032*/ 	.short	0x0028
        /*0034*/ 	.byte	0x00, 0xf4, 0x21, 0x00


	//----- nvinfo : EIATTR_KPARAM_INFO
	.align		4
.L_17:
        /*0038*/ 	.byte	0x04, 0x17
        /*003a*/ 	.short	(.L_19 - .L_18)
.L_18:
        /*003c*/ 	.word	0x00000000
        /*0040*/ 	.short	0x0004
        /*0042*/ 	.short	0x0020
        /*0044*/ 	.byte	0x00, 0xf4, 0x21, 0x00


	//----- nvinfo : EIATTR_KPARAM_INFO
	.align		4
.L_19:
        /*0048*/ 	.byte	0x04, 0x17
        /*004a*/ 	.short	(.L_21 - .L_20)
.L_20:
        /*004c*/ 	.word	0x00000000
        /*0050*/ 	.short	0x0003
        /*0052*/ 	.short	0x0018
        /*0054*/ 	.byte	0x00, 0xf4, 0x21, 0x00


	//----- nvinfo : EIATTR_KPARAM_INFO
	.align		4
.L_21:
        /*0058*/ 	.byte	0x04, 0x17
        /*005a*/ 	.short	(.L_23 - .L_22)
.L_22:
        /*005c*/ 	.word	0x00000000
        /*0060*/ 	.short	0x0002
        /*0062*/ 	.short	0x0010
        /*0064*/ 	.byte	0x00, 0xf4, 0x21, 0x00


	//----- nvinfo : EIATTR_KPARAM_INFO
	.align		4
.L_23:
        /*0068*/ 	.byte	0x04, 0x17
        /*006a*/ 	.short	(.L_25 - .L_24)
.L_24:
        /*006c*/ 	.word	0x00000000
        /*0070*/ 	.short	0x0001
        /*0072*/ 	.short	0x0008
        /*0074*/ 	.byte	0x00, 0xf4, 0x21, 0x00


	//----- nvinfo : EIATTR_KPARAM_INFO
	.align		4
.L_25:
        /*0078*/ 	.byte	0x04, 0x17
        /*007a*/ 	.short	(.L_27 - .L_26)
.L_26:
        /*007c*/ 	.word	0x00000000
        /*0080*/ 	.short	0x0000
        /*0082*/ 	.short	0x0000
        /*0084*/ 	.byte	0x00, 0xf4, 0x21, 0x00


	//----- nvinfo : EIATTR_SPARSE_MMA_MASK
	.align		4
.L_27:
        /*0088*/ 	.byte	0x03, 0x50
        /*008a*/ 	.short	0x0000


	//----- nvinfo : EIATTR_MAXREG_COUNT
	.align		4
        /*008c*/ 	.byte	0x03, 0x1b
        /*008e*/ 	.short	0x00ff


	//----- nvinfo : EIATTR_EXIT_INSTR_OFFSETS
	.align		4
        /*0090*/ 	.byte	0x04, 0x1c
        /*0092*/ 	.short	(.L_29 - .L_28)


	//   ....[0]....
.L_28:
        /*0094*/ 	.word	0x00001170


	//   ....[1]....
        /*0098*/ 	.word	0x000011f0


	//----- nvinfo : EIATTR_REQNTID
	.align		4
.L_29:
        /*009c*/ 	.byte	0x04, 0x10
        /*009e*/ 	.short	(.L_31 - .L_30)
.L_30:
        /*00a0*/ 	.word	0x00000100
        /*00a4*/ 	.word	0x00000001
        /*00a8*/ 	.word	0x00000001


	//----- nvinfo : EIATTR_CBANK_PARAM_SIZE
	.align		4
.L_31:
        /*00ac*/ 	.byte	0x03, 0x19
        /*00ae*/ 	.short	0x0038


	//----- nvinfo : EIATTR_PARAM_CBANK
	.align		4
        /*00b0*/ 	.byte	0x04, 0x0a
        /*00b2*/ 	.short	(.L_33 - .L_32)
	.align		4
.L_32:
        /*00b4*/ 	.word	index@(.nv.constant0.triton_poi_fused__native_batch_norm_legit_no_training_relu_21)
        /*00b8*/ 	.short	0x0210
        /*00ba*/ 	.short	0x0038


	//----- nvinfo : EIATTR_SW_WAR
	.align		4
.L_33:
        /*00bc*/ 	.byte	0x04, 0x36
        /*00be*/ 	.short	(.L_35 - .L_34)
.L_34:
        /*00c0*/ 	.word	0x00000008
.L_35:


//--------------------- .nv.callgraph             --------------------------
	.section	.nv.callgraph,"",@"SHT_CUDA_CALLGRAPH"
	.align	4
	.sectionentsize	8
	.align		4
        /*0000*/ 	.word	0x00000000
	.align		4
        /*0004*/ 	.word	0xffffffff
	.align		4
        /*0008*/ 	.word	0x00000000
	.align		4
        /*000c*/ 	.word	0xfffffffe
	.align		4
        /*0010*/ 	.word	0x00000000
	.align		4
        /*0014*/ 	.word	0xfffffffd
	.align		4
        /*0018*/ 	.word	0x00000000
	.align		4
        /*001c*/ 	.word	0xfffffffc


//--------------------- .nv.constant4             --------------------------
	.section	.nv.constant4,"a",@progbits
	.align	8
	.align		8
.nv.constant4:
        /*0000*/ 	.dword	_$_str
	.align		8
        /*0008*/ 	.dword	_$_str_$_2


//--------------------- .text.triton_poi_fused__native_batch_norm_legit_no_training_relu_21 --------------------------
	.section	.text.triton_poi_fused__native_batch_norm_legit_no_training_relu_21,"ax",@progbits
	.sectionflags	@"SHF_BARRIERS=1"
	.align	128
        .global         triton_poi_fused__native_batch_norm_legit_no_training_relu_21
        .type           triton_poi_fused__native_batch_norm_legit_no_training_relu_21,@function
        .size           triton_poi_fused__native_batch_norm_legit_no_training_relu_21,(.L_x_1 - triton_poi_fused__native_batch_norm_legit_no_training_relu_21)
        .other          triton_poi_fused__native_batch_norm_legit_no_training_relu_21,@"STO_CUDA_ENTRY STV_DEFAULT"
triton_poi_fused__native_batch_norm_legit_no_training_relu_21:
.text.triton_poi_fused__native_batch_norm_legit_no_training_relu_21:
[----:B------:R-:W0:Y:S01]  /*0000*/  LDC R1, c[0x0][0x28] ;  /* 0x00000a00ff017b82 */ /* 0x000e220000000800 */
[----:B------:R-:W1:Y:S07]  /*0010*/  S2R R3, SR_CTAID.Y ;  /* 0x0000000000037919 */ /* 0x000e6e0000002600 */
[----:B------:R-:W2:Y:S01]  /*0020*/  LDC.64 R30, c[0x0][0x210] ;  /* 0x00008400ff1e7b82 */ /* 0x000ea20000000a00 */
[----:B------:R-:W-:Y:S02]  /*0030*/  CS2R R6, SRZ ;  /* 0x0000000000067805 */ /* 0x000fe4000001ff00 */
[----:B------:R-:W-:Y:S01]  /*0040*/  CS2R R8, SRZ ;  /* 0x0000000000087805 */ /* 0x000fe2000001ff00 */
[----:B------:R-:W3:Y:S01]  /*0050*/  S2R R14, SR_TID.X ;  /* 0x00000000000e7919 */ /* 0x000ee20000002100 */
[----:B------:R-:W-:Y:S01]  /*0060*/  CS2R R10, SRZ ;  /* 0x00000000000a7805 */ /* 0x000fe2000001ff00 */
[----:B------:R-:W-:Y:S01]  /*0070*/  ULDC.64 UR6, c[0x0][0x208] ;  /* 0x0000820000067ab9 */ /* 0x000fe20000000a00 */
[----:B------:R-:W4:Y:S01]  /*0080*/  S2R R21, SR_CTAID.X ;  /* 0x0000000000157919 */ /* 0x000f220000002500 */
[----:B------:R-:W5:Y:S01]  /*0090*/  LDC.64 R28, c[0x0][0x218] ;  /* 0x00008600ff1c7b82 */ /* 0x000f620000000a00 */
[----:B-1----:R-:W-:-:S02]  /*00a0*/  IMAD.SHL.U32 R3, R3, 0x10, RZ ;  /* 0x0000001003037824 */ /* 0x002fc400078e00ff */
[----:B---3--:R-:W-:Y:S01]  /*00b0*/  IMAD.SHL.U32 R0, R14, 0x4, RZ ;  /* 0x000000040e007824 */ /* 0x008fe200078e00ff */
[----:B------:R-:W-:-:S04]  /*00c0*/  SHF.R.U32.HI R24, RZ, 0x2, R14 ;  /* 0x00000002ff187819 */ /* 0x000fc8000001160e */
[----:B------:R-:W-:Y:S02]  /*00d0*/  LOP3.LUT R2, R3, 0xc, R0, 0xf8, !PT ;  /* 0x0000000c03027812 */ /* 0x000fe400078ef800 */
[----:B------:R-:W-:Y:S02]  /*00e0*/  SGXT.U32 R24, R24, 0x6 ;  /* 0x000000061818781a */ /* 0x000fe40000000000 */
[C---:B------:R-:W-:Y:S01]  /*00f0*/  ISETP.GE.AND P0, PT, R2.reuse, 0x340, PT ;  /* 0x000003400200780c */ /* 0x040fe20003f06270 */
[----:B------:R-:W-:Y:S01]  /*0100*/  IMAD.HI R4, R2, 0x4ec4ec4f, RZ ;  /* 0x4ec4ec4f02047827 */ /* 0x000fe200078e02ff */
[----:B----4-:R-:W-:-:S04]  /*0110*/  PRMT R12, R24, 0x6540, R21 ;  /* 0x00006540180c7816 */ /* 0x010fc80000000015 */
[----:B------:R-:W-:Y:S02]  /*0120*/  SHF.R.U32.HI R5, RZ, 0x1f, R4 ;  /* 0x0000001fff057819 */ /* 0x000fe40000011604 */
[----:B------:R-:W-:Y:S02]  /*0130*/  LOP3.LUT R13, R12, 0x80, RZ, 0xfc, !PT ;  /* 0x000000800c0d7812 */ /* 0x000fe400078efcff */
[----:B------:R-:W-:Y:S02]  /*0140*/  LEA.HI.SX32 R5, R4, R5, 0x1a ;  /* 0x0000000504057211 */ /* 0x000fe400078fd2ff */
[C---:B------:R-:W-:Y:S02]  /*0150*/  LOP3.LUT R4, R12.reuse, 0x40, RZ, 0xfc, !PT ;  /* 0x000000400c047812 */ /* 0x040fe400078efcff */
[----:B------:R-:W-:Y:S01]  /*0160*/  ISETP.LT.AND P1, PT, R12, 0x100, !P0 ;  /* 0x000001000c00780c */ /* 0x000fe20004721270 */
[----:B------:R-:W-:Y:S01]  /*0170*/  IMAD R2, R5, -0xd0, R2 ;  /* 0xffffff3005027824 */ /* 0x000fe200078e0202 */
[----:B------:R-:W-:-:S02]  /*0180*/  ISETP.LT.AND P2, PT, R4, 0x100, !P0 ;  /* 0x000001000400780c */ /* 0x000fc40004741270 */
[----:B------:R-:W-:Y:S01]  /*0190*/  ISETP.LT.AND P3, PT, R13, 0x100, !P0 ;  /* 0x000001000d00780c */ /* 0x000fe20004761270 */
[----:B------:R-:W-:Y:S01]  /*01a0*/  IMAD R23, R5, 0xd000, R2 ;  /* 0x0000d00005177824 */ /* 0x000fe200078e0202 */
[----:B------:R-:W-:Y:S02]  /*01b0*/  SHF.R.U32.HI R20, RZ, 0x6, R14 ;  /* 0x00000006ff147819 */ /* 0x000fe4000001160e */
[----:B------:R-:W-:Y:S01]  /*01c0*/  CS2R R4, SRZ ;  /* 0x0000000000047805 */ /* 0x000fe2000001ff00 */
[C---:B------:R-:W-:Y:S01]  /*01d0*/  IMAD R23, R12.reuse, 0xd0, R23 ;  /* 0x000000d00c177824 */ /* 0x040fe200078e0217 */
[----:B------:R-:W-:-:S03]  /*01e0*/  LOP3.LUT R12, R12, 0xc0, RZ, 0xfc, !PT ;  /* 0x000000c00c0c7812 */ /* 0x000fc600078efcff */
[C---:B------:R-:W-:Y:S01]  /*01f0*/  VIADD R19, R23.reuse, 0x3400 ;  /* 0x0000340017137836 */ /* 0x040fe20000000000 */
[----:B------:R-:W-:Y:S01]  /*0200*/  ISETP.LT.AND P4, PT, R12, 0x100, !P0 ;  /* 0x000001000c00780c */ /* 0x000fe20004781270 */
[C---:B------:R-:W-:Y:S01]  /*0210*/  VIADD R25, R23.reuse, 0x6800 ;  /* 0x0000680017197836 */ /* 0x040fe20000000000 */
[----:B------:R-:W-:Y:S01]  /*0220*/  CS2R R12, SRZ ;  /* 0x00000000000c7805 */ /* 0x000fe2000001ff00 */
[C-C-:B--2---:R-:W-:Y:S01]  /*0230*/  IMAD.WIDE R16, R23.reuse, 0x4, R30.reuse ;  /* 0x0000000417107825 */ /* 0x144fe200078e021e */
[----:B------:R-:W-:Y:S02]  /*0240*/  CS2R R14, SRZ ;  /* 0x00000000000e7805 */ /* 0x000fe4000001ff00 */
[----:B------:R-:W-:Y:S01]  /*0250*/  SGXT.U32 R20, R20, 0x2 ;  /* 0x000000021414781a */ /* 0x000fe20000000000 */
[----:B------:R-:W-:Y:S01]  /*0260*/  VIADD R27, R23, 0x9c00 ;  /* 0x00009c00171b7836 */ /* 0x000fe20000000000 */
[----:B------:R-:W-:Y:S01]  /*0270*/  LOP3.LUT R0, R0, 0xfc, RZ, 0xc0, !PT ;  /* 0x000000fc00007812 */ /* 0x000fe200078ec0ff */
[--C-:B------:R-:W-:Y:S01]  /*0280*/  IMAD.WIDE R18, R19, 0x4, R30.reuse ;  /* 0x0000000413127825 */ /* 0x100fe200078e021e */
[----:B------:R1:W2:Y:S03]  /*0290*/  @P1 LDG.E.EL.128 R4, desc[UR6][R16.64] ;  /* 0x0000000610041981 */ /* 0x0002a6000c2e1d00 */
[----:B------:R-:W-:Y:S01]  /*02a0*/  IMAD.WIDE R22, R25, 0x4, R30 ;  /* 0x0000000419167825 */ /* 0x000fe200078e021e */
[----:B------:R3:W4:Y:S01]  /*02b0*/  @P2 LDG.E.EL.128 R8, desc[UR6][R18.64] ;  /* 0x0000000612082981 */ /* 0x000722000c2e1d00 */
[----:B------:R-:W-:-:S02]  /*02c0*/  LOP3.LUT R3, R20, R3, RZ, 0xfc, !PT ;  /* 0x0000000314037212 */ /* 0x000fc400078efcff */
[----:B------:R-:W-:Y:S01]  /*02d0*/  PRMT R0, R0, 0x6540, R21 ;  /* 0x0000654000007816 */ /* 0x000fe20000000015 */
[----:B------:R5:W2:Y:S01]  /*02e0*/  @P3 LDG.E.EL.128 R12, desc[UR6][R22.64] ;  /* 0x00000006160c3981 */ /* 0x000aa2000c2e1d00 */
[----:B------:R-:W-:Y:S02]  /*02f0*/  CS2R R20, SRZ ;  /* 0x0000000000147805 */ /* 0x000fe4000001ff00 */
[----:B-1----:R-:W-:Y:S01]  /*0300*/  CS2R R16, SRZ ;  /* 0x0000000000107805 */ /* 0x002fe2000001ff00 */
[----:B------:R-:W-:Y:S02]  /*0310*/  IMAD.WIDE R30, R27, 0x4, R30 ;  /* 0x000000041b1e7825 */ /* 0x000fe400078e021e */
[----:B------:R-:W1:Y:S01]  /*0320*/  LDC.64 R26, c[0x0][0x220] ;  /* 0x00008800ff1a7b82 */ /* 0x000e620000000a00 */
[----:B---3--:R-:W-:Y:S01]  /*0330*/  CS2R R18, SRZ ;  /* 0x0000000000127805 */ /* 0x008fe2000001ff00 */
[----:B-----5:R-:W-:Y:S01]  /*0340*/  IMAD.WIDE R28, R2, 0x4, R28 ;  /* 0x00000004021c7825 */ /* 0x020fe200078e021c */
[----:B0-----:R-:W-:-:S04]  /*0350*/  CS2R R22, SRZ ;  /* 0x0000000000167805 */ /* 0x001fc8000001ff00 */
[----:B------:R-:W3:Y:S04]  /*0360*/  @P4 LDG.E.EL.128 R16, desc[UR6][R30.64] ;  /* 0x000000061e104981 */ /* 0x000ee8000c2e1d00 */
[----:B------:R-:W2:Y:S01]  /*0370*/  @!P0 LDG.E.EL.128 R20, desc[UR6][R28.64] ;  /* 0x000000061c148981 */ /* 0x000ea2000c2e1d00 */
[----:B-1----:R-:W-:-:S04]  /*0380*/  IMAD.WIDE R26, R2, 0x4, R26 ;  /* 0x00000004021a7825 */ /* 0x002fc800078e021a */
[C---:B--2---:R-:W-:Y:S01]  /*0390*/  FADD R4, -R20.reuse, R4 ;  /* 0x0000000414047221 */ /* 0x044fe20000000100 */
[C---:B----4-:R-:W-:Y:S01]  /*03a0*/  FADD R25, -R20.reuse, R8 ;  /* 0x0000000814197221 */ /* 0x050fe20000000100 */
[C---:B------:R-:W-:Y:S01]  /*03b0*/  FADD R12, -R20.reuse, R12 ;  /* 0x0000000c140c7221 */ /* 0x040fe20000000100 */
[----:B---3--:R-:W-:Y:S01]  /*03c0*/  FADD R16, -R20, R16 ;  /* 0x0000001014107221 */ /* 0x008fe20000000100 */
[C---:B------:R-:W-:Y:S01]  /*03d0*/  FADD R5, -R21.reuse, R5 ;  /* 0x0000000515057221 */ /* 0x040fe20000000100 */
[C---:B------:R-:W-:Y:S01]  /*03e0*/  FADD R20, -R21.reuse, R9 ;  /* 0x0000000915147221 */ /* 0x040fe20000000100 */
[C---:B------:R-:W-:Y:S01]  /*03f0*/  FADD R13, -R21.reuse, R13 ;  /* 0x0000000d150d7221 */ /* 0x040fe20000000100 */
[----:B------:R-:W-:Y:S01]  /*0400*/  FADD R17, -R21, R17 ;  /* 0x0000001115117221 */ /* 0x000fe20000000100 */
[C---:B------:R-:W-:Y:S01]  /*0410*/  FADD R6, -R22.reuse, R6 ;  /* 0x0000000616067221 */ /* 0x040fe20000000100 */
[C---:B------:R-:W-:Y:S01]  /*0420*/  FADD R21, -R22.reuse, R10 ;  /* 0x0000000a16157221 */ /* 0x040fe20000000100 */
[C---:B------:R-:W-:Y:S01]  /*0430*/  FADD R14, -R22.reuse, R14 ;  /* 0x0000000e160e7221 */ /* 0x040fe20000000100 */
[----:B------:R-:W-:Y:S01]  /*0440*/  FADD R18, -R22, R18 ;  /* 0x0000001216127221 */ /* 0x000fe20000000100 */
[----:B------:R-:W-:Y:S01]  /*0450*/  FADD R22, -R23, R11 ;  /* 0x0000000b17167221 */ /* 0x000fe20000000100 */
[----:B------:R-:W-:-:S02]  /*0460*/  CS2R R8, SRZ ;  /* 0x0000000000087805 */ /* 0x000fc4000001ff00 */
[----:B------:R-:W-:-:S06]  /*0470*/  CS2R R10, SRZ ;  /* 0x00000000000a7805 */ /* 0x000fcc000001ff00 */
[----:B------:R-:W2:Y:S01]  /*0480*/  @!P0 LDG.E.EL.128 R8, desc[UR6][R26.64] ;  /* 0x000000061a088981 */ /* 0x000ea2000c2e1d00 */
[C---:B------:R-:W-:Y:S01]  /*0490*/  FADD R7, -R23.reuse, R7 ;  /* 0x0000000717077221 */ /* 0x040fe20000000100 */
[C---:B------:R-:W-:Y:S01]  /*04a0*/  FADD R29, -R23.reuse, R15 ;  /* 0x0000000f171d7221 */ /* 0x040fe20000000100 */
[----:B------:R-:W-:Y:S01]  /*04b0*/  FADD R19, -R23, R19 ;  /* 0x0000001317137221 */ /* 0x000fe20000000100 */
[----:B--2---:R-:W-:Y:S01]  /*04c0*/  FADD R8, R8, 9.9999997473787516356e-06 ;  /* 0x3727c5ac08087421 */ /* 0x004fe20000000000 */
[----:B------:R-:W-:-:S03]  /*04d0*/  FADD R23, R9, 9.9999997473787516356e-06 ;  /* 0x3727c5ac09177421 */ /* 0x000fc60000000000 */
[----:B------:R-:W0:Y:S01]  /*04e0*/  MUFU.SQRT R15, R8 ;  /* 0x00000008000f7308 */ /* 0x000e220000002000 */
[----:B------:R-:W-:-:S07]  /*04f0*/  FADD R11, R11, 9.9999997473787516356e-06 ;  /* 0x3727c5ac0b0b7421 */ /* 0x000fce0000000000 */
[----:B------:R-:W1:Y:S01]  /*0500*/  MUFU.SQRT R23, R23 ;  /* 0x0000001700177308 */ /* 0x000e620000002000 */
[----:B------:R-:W-:Y:S01]  /*0510*/  FADD R10, R10, 9.9999997473787516356e-06 ;  /* 0x3727c5ac0a0a7421 */ /* 0x000fe20000000000 */
[----:B0-----:R-:W-:-:S06]  /*0520*/  FSETP.GT.AND P6, PT, R15, 8.50705917302346158658e+37, PT ;  /* 0x7e8000000f00780b */ /* 0x001fcc0003fc4000 */
[----:B------:R-:W0:Y:S01]  /*0530*/  MUFU.SQRT R11, R11 ;  /* 0x0000000b000b7308 */ /* 0x000e220000002000 */
[----:B------:R-:W-:Y:S01]  /*0540*/  FSETP.GEU.AND P1, PT, R15, 1.175494350822287508e-38, PT ;  /* 0x008000000f00780b */ /* 0x000fe20003f2e000 */
[----:B------:R-:W-:-:S06]  /*0550*/  IMAD.MOV.U32 R8, RZ, RZ, 0x3e800000 ;  /* 0x3e800000ff087424 */ /* 0x000fcc00078e00ff */
[----:B------:R-:W2:Y:S01]  /*0560*/  MUFU.SQRT R9, R10 ;  /* 0x0000000a00097308 */ /* 0x000ea20000002000 */
[C---:B-1----:R-:W-:Y:S02]  /*0570*/  FSETP.GT.AND P2, PT, R23.reuse, 8.50705917302346158658e+37, PT ;  /* 0x7e8000001700780b */ /* 0x042fe40003f44000 */
[----:B------:R-:W-:Y:S01]  /*0580*/  FSETP.GEU.AND P3, PT, R23, 1.175494350822287508e-38, PT ;  /* 0x008000001700780b */ /* 0x000fe20003f6e000 */
[----:B------:R-:W-:Y:S01]  /*0590*/  @P6 FMUL R15, R15, 0.25 ;  /* 0x3e8000000f0f6820 */ /* 0x000fe20000400000 */
[----:B------:R-:W-:Y:S02]  /*05a0*/  FSEL R27, R8, 1, P6 ;  /* 0x3f800000081b7808 */ /* 0x000fe40003000000 */
[----:B0-----:R-:W-:Y:S01]  /*05b0*/  FSETP.GT.AND P6, PT, R11, 8.50705917302346158658e+37, PT ;  /* 0x7e8000000b00780b */ /* 0x001fe20003fc4000 */
[----:B------:R-:W-:Y:S02]  /*05c0*/  @!P1 FMUL R15, R15, 16777216 ;  /* 0x4b8000000f0f9820 */ /* 0x000fe40000400000 */
[----:B------:R-:W-:Y:S01]  /*05d0*/  @!P1 FMUL R27, R27, 16777216 ;  /* 0x4b8000001b1b9820 */ /* 0x000fe20000400000 */
[----:B------:R-:W-:-:S03]  /*05e0*/  FSETP.GEU.AND P1, PT, R11, 1.175494350822287508e-38, PT ;  /* 0x008000000b00780b */ /* 0x000fc60003f2e000 */
[----:B------:R-:W-:Y:S01]  /*05f0*/  @P2 FMUL R23, R23, 0.25 ;  /* 0x3e80000017172820 */ /* 0x000fe20000400000 */
[C---:B--2---:R-:W-:Y:S01]  /*0600*/  FSETP.GT.AND P4, PT, R9.reuse, 8.50705917302346158658e+37, PT ;  /* 0x7e8000000900780b */ /* 0x044fe20003f84000 */
[----:B------:R-:W0:Y:S01]  /*0610*/  MUFU.RCP R28, R15 ;  /* 0x0000000f001c7308 */ /* 0x000e220000001000 */
[----:B------:R-:W-:Y:S01]  /*0620*/  FSETP.GEU.AND P5, PT, R9, 1.175494350822287508e-38, PT ;  /* 0x008000000900780b */ /* 0x000fe20003fae000 */
[----:B------:R-:W-:Y:S02]  /*0630*/  @!P3 FMUL R23, R23, 16777216 ;  /* 0x4b8000001717b820 */ /* 0x000fe40000400000 */
[----:B------:R-:W-:-:S04]  /*0640*/  @P6 FMUL R11, R11, 0.25 ;  /* 0x3e8000000b0b6820 */ /* 0x000fc80000400000 */
[----:B------:R-:W1:Y:S01]  /*0650*/  MUFU.RCP R23, R23 ;  /* 0x0000001700177308 */ /* 0x000e620000001000 */
[----:B------:R-:W-:-:S03]  /*0660*/  @!P1 FMUL R11, R11, 16777216 ;  /* 0x4b8000000b0b9820 */ /* 0x000fc60000400000 */
[----:B------:R-:W-:Y:S01]  /*0670*/  @P4 FMUL R9, R9, 0.25 ;  /* 0x3e80000009094820 */ /* 0x000fe20000400000 */
[----:B------:R-:W-:-:S03]  /*0680*/  FSEL R10, R8, 1, P2 ;  /* 0x3f800000080a7808 */ /* 0x000fc60001000000 */
[----:B------:R-:W-:Y:S01]  /*0690*/  @!P5 FMUL R9, R9, 16777216 ;  /* 0x4b8000000909d820 */ /* 0x000fe20000400000 */
[----:B0-----:R-:W-:Y:S01]  /*06a0*/  FMUL R28, R28, R27 ;  /* 0x0000001b1c1c7220 */ /* 0x001fe20000400000 */
[----:B------:R-:W-:Y:S01]  /*06b0*/  @!P3 FMUL R10, R10, 16777216 ;  /* 0x4b8000000a0ab820 */ /* 0x000fe20000400000 */
[----:B------:R-:W0:Y:S01]  /*06c0*/  LDC.64 R26, c[0x0][0x228] ;  /* 0x00008a00ff1a7b82 */ /* 0x000e220000000a00 */
[----:B------:R-:W2:Y:S02]  /*06d0*/  MUFU.RCP R11, R11 ;  /* 0x0000000b000b7308 */ /* 0x000ea40000001000 */
[----:B-1----:R-:W-:Y:S01]  /*06e0*/  FMUL R15, R23, R10 ;  /* 0x0000000a170f7220 */ /* 0x002fe20000400000 */
[----:B------:R-:W-:-:S05]  /*06f0*/  FSEL R10, R8, 1, P4 ;  /* 0x3f800000080a7808 */ /* 0x000fca0002000000 */
[----:B------:R-:W1:Y:S01]  /*0700*/  MUFU.RCP R9, R9 ;  /* 0x0000000900097308 */ /* 0x000e620000001000 */
[----:B------:R-:W-:Y:S01]  /*0710*/  FSEL R8, R8, 1, P6 ;  /* 0x3f80000008087808 */ /* 0x000fe20003000000 */
[----:B------:R-:W-:-:S04]  /*0720*/  @!P5 FMUL R10, R10, 16777216 ;  /* 0x4b8000000a0ad820 */ /* 0x000fc80000400000 */
[----:B------:R-:W-:-:S04]  /*0730*/  @!P1 FMUL R8, R8, 16777216 ;  /* 0x4b80000008089820 */ /* 0x000fc80000400000 */
[----:B--2---:R-:W-:Y:S01]  /*0740*/  FMUL R30, R11, R8 ;  /* 0x000000080b1e7220 */ /* 0x004fe20000400000 */
[C---:B------:R-:W-:Y:S01]  /*0750*/  FMUL R16, R28.reuse, R16 ;  /* 0x000000101c107220 */ /* 0x040fe20000400000 */
[----:B------:R-:W-:Y:S01]  /*0760*/  FMUL R25, R28, R25 ;  /* 0x000000191c197220 */ /* 0x000fe20000400000 */
[----:B-1----:R-:W-:Y:S01]  /*0770*/  FMUL R23, R9, R10 ;  /* 0x0000000a09177220 */ /* 0x002fe20000400000 */
[C---:B------:R-:W-:Y:S01]  /*0780*/  FMUL R9, R30.reuse, R19 ;  /* 0x000000131e097220 */ /* 0x040fe20000400000 */
[C---:B------:R-:W-:Y:S01]  /*0790*/  FMUL R10, R30.reuse, R29 ;  /* 0x0000001d1e0a7220 */ /* 0x040fe20000400000 */
[C---:B------:R-:W-:Y:S01]  /*07a0*/  FMUL R8, R30.reuse, R22 ;  /* 0x000000161e087220 */ /* 0x040fe20000400000 */
[----:B------:R-:W-:Y:S01]  /*07b0*/  FMUL R11, R30, R7 ;  /* 0x000000071e0b7220 */ /* 0x000fe20000400000 */
[C---:B------:R-:W-:Y:S01]  /*07c0*/  FMUL R30, R28.reuse, R12 ;  /* 0x0000000c1c1e7220 */ /* 0x040fe20000400000 */
[----:B------:R-:W-:Y:S01]  /*07d0*/  FMUL R22, R23, R6 ;  /* 0x0000000617167220 */ /* 0x000fe20000400000 */
[----:B------:R-:W-:Y:S01]  /*07e0*/  FMUL R29, R15, R5 ;  /* 0x000000050f1d7220 */ /* 0x000fe20000400000 */
[----:B------:R-:W-:Y:S01]  /*07f0*/  FMUL R28, R28, R4 ;  /* 0x000000041c1c7220 */ /* 0x000fe20000400000 */
[----:B------:R-:W-:-:S02]  /*0800*/  CS2R R4, SRZ ;  /* 0x0000000000047805 */ /* 0x000fc4000001ff00 */
[----:B------:R-:W-:Y:S01]  /*0810*/  CS2R R6, SRZ ;  /* 0x0000000000067805 */ /* 0x000fe2000001ff00 */
[----:B0-----:R-:W-:-:S05]  /*0820*/  IMAD.WIDE R26, R2, 0x4, R26 ;  /* 0x00000004021a7825 */ /* 0x001fca00078e021a */
[----:B------:R0:W2:Y:S02]  /*0830*/  @!P0 LDG.E.EL.128 R4, desc[UR6][R26.64] ;  /* 0x000000061a048981 */ /* 0x0000a4000c2e1d00 */
[----:B0-----:R-:W0:Y:S01]  /*0840*/  LDC.64 R26, c[0x0][0x230] ;  /* 0x00008c00ff1a7b82 */ /* 0x001e220000000a00 */
[C---:B------:R-:W-:Y:S01]  /*0850*/  FMUL R18, R23.reuse, R18 ;  /* 0x0000001217127220 */ /* 0x040fe20000400000 */
[C---:B------:R-:W-:Y:S01]  /*0860*/  FMUL R19, R23.reuse, R14 ;  /* 0x0000000e17137220 */ /* 0x040fe20000400000 */
[----:B------:R-:W-:Y:S01]  /*0870*/  FMUL R21, R23, R21 ;  /* 0x0000001517157220 */ /* 0x000fe20000400000 */
[C---:B------:R-:W-:Y:S01]  /*0880*/  FMUL R17, R15.reuse, R17 ;  /* 0x000000110f117220 */ /* 0x040fe20000400000 */
[C---:B------:R-:W-:Y:S01]  /*0890*/  FMUL R23, R15.reuse, R13 ;  /* 0x0000000d0f177220 */ /* 0x040fe20000400000 */
[----:B------:R-:W-:Y:S01]  /*08a0*/  FMUL R20, R15, R20 ;  /* 0x000000140f147220 */ /* 0x000fe20000400000 */
[----:B------:R-:W-:Y:S02]  /*08b0*/  CS2R R12, SRZ ;  /* 0x00000000000c7805 */ /* 0x000fe4000001ff00 */
[----:B------:R-:W-:Y:S01]  /*08c0*/  CS2R R14, SRZ ;  /* 0x00000000000e7805 */ /* 0x000fe2000001ff00 */
[----:B0-----:R-:W-:-:S05]  /*08d0*/  IMAD.WIDE R26, R2, 0x4, R26 ;  /* 0x00000004021a7825 */ /* 0x001fca00078e021a */
[----:B------:R-:W2:Y:S01]  /*08e0*/  @!P0 LDG.E.EL.128 R12, desc[UR6][R26.64] ;  /* 0x000000061a0c8981 */ /* 0x000ea2000c2e1d00 */
[----:B------:R-:W0:Y:S01]  /*08f0*/  S2R R2, SR_TID.X ;  /* 0x0000000000027919 */ /* 0x000e220000002100 */
[----:B------:R-:W1:Y:S01]  /*0900*/  S2UR UR5, SR_CgaCtaId ;  /* 0x00000000000579c3 */ /* 0x000e620000008800 */
[----:B------:R-:W-:Y:S02]  /*0910*/  UMOV UR4, 0x400 ;  /* 0x0000040000047882 */ /* 0x000fe40000000000 */
[----:B-1----:R-:W-:Y:S01]  /*0920*/  UPRMT UR4, UR5, 0x654, UR4 ;  /* 0x0000065405047896 */ /* 0x002fe20008000004 */
[-CC-:B--2---:R-:W-:Y:S01]  /*0930*/  FFMA R29, R29, R5.reuse, R13.reuse ;  /* 0x000000051d1d7223 */ /* 0x184fe2000000000d */
[-CC-:B------:R-:W-:Y:S01]  /*0940*/  FFMA R20, R20, R5.reuse, R13.reuse ;  /* 0x0000000514147223 */ /* 0x180fe2000000000d */
[-CC-:B------:R-:W-:Y:S01]  /*0950*/  FFMA R23, R23, R5.reuse, R13.reuse ;  /* 0x0000000517177223 */ /* 0x180fe2000000000d */
[----:B------:R-:W-:Y:S01]  /*0960*/  FFMA R17, R17, R5, R13 ;  /* 0x0000000511117223 */ /* 0x000fe2000000000d */
[----:B0-----:R-:W-:-:S02]  /*0970*/  IMAD.SHL.U32 R5, R2, 0x400, RZ ;  /* 0x0000040002057824 */ /* 0x001fc400078e00ff */
[-CC-:B------:R-:W-:Y:S01]  /*0980*/  FFMA R11, R11, R7.reuse, R15.reuse ;  /* 0x000000070b0b7223 */ /* 0x180fe2000000000f */
[-CC-:B------:R-:W-:Y:S02]  /*0990*/  FFMA R28, R28, R4.reuse, R12.reuse ;  /* 0x000000041c1c7223 */ /* 0x180fe4000000000c */
[----:B------:R-:W-:Y:S01]  /*09a0*/  LOP3.LUT R5, R5, 0xc00, RZ, 0xc0, !PT ;  /* 0x00000c0005057812 */ /* 0x000fe200078ec0ff */
[-CC-:B------:R-:W-:Y:S01]  /*09b0*/  FFMA R25, R25, R4.reuse, R12.reuse ;  /* 0x0000000419197223 */ /* 0x180fe2000000000c */
[-CC-:B------:R-:W-:Y:S01]  /*09c0*/  FFMA R30, R30, R4.reuse, R12.reuse ;  /* 0x000000041e1e7223 */ /* 0x180fe2000000000c */
[----:B------:R-:W-:Y:S01]  /*09d0*/  FFMA R16, R16, R4, R12 ;  /* 0x0000000410107223 */ /* 0x000fe2000000000c */
[----:B------:R-:W-:Y:S01]  /*09e0*/  LOP3.LUT R12, R5, 0x300, RZ, 0xfc, !PT ;  /* 0x00000300050c7812 */ /* 0x000fe200078efcff */
[-CC-:B------:R-:W-:Y:S01]  /*09f0*/  FFMA R22, R22, R6.reuse, R14.reuse ;  /* 0x0000000616167223 */ /* 0x180fe2000000000e */
[-CC-:B------:R-:W-:Y:S01]  /*0a00*/  FFMA R21, R21, R6.reuse, R14.reuse ;  /* 0x0000000615157223 */ /* 0x180fe2000000000e */
[-CC-:B------:R-:W-:Y:S01]  /*0a10*/  FFMA R19, R19, R6.reuse, R14.reuse ;  /* 0x0000000613137223 */ /* 0x180fe2000000000e */
[----:B------:R-:W-:Y:S01]  /*0a20*/  FFMA R18, R18, R6, R14 ;  /* 0x0000000612127223 */ /* 0x000fe2000000000e */
[C---:B------:R-:W-:Y:S01]  /*0a30*/  LOP3.LUT R24, R5.reuse, R24, RZ, 0xfc, !PT ;  /* 0x0000001805187212 */ /* 0x040fe200078efcff */
[-CC-:B------:R-:W-:Y:S01]  /*0a40*/  FFMA R8, R8, R7.reuse, R15.reuse ;  /* 0x0000000708087223 */ /* 0x180fe2000000000f */
[C---:B------:R-:W-:Y:S01]  /*0a50*/  LOP3.LUT R4, R5.reuse, 0x100, RZ, 0xfc, !PT ;  /* 0x0000010005047812 */ /* 0x040fe200078efcff */
[-CC-:B------:R-:W-:Y:S01]  /*0a60*/  FFMA R10, R10, R7.reuse, R15.reuse ;  /* 0x000000070a0a7223 */ /* 0x180fe2000000000f */
[----:B------:R-:W-:Y:S01]  /*0a70*/  LOP3.LUT R6, R5, 0x200, RZ, 0xfc, !PT ;  /* 0x0000020005067812 */ /* 0x000fe200078efcff */
[----:B------:R-:W-:Y:S01]  /*0a80*/  FFMA R9, R9, R7, R15 ;  /* 0x0000000709097223 */ /* 0x000fe2000000000f */
[----:B------:R-:W-:-:S02]  /*0a90*/  FSETP.GEU.AND P0, PT, R11, RZ, PT ;  /* 0x000000ff0b00720b */ /* 0x000fc40003f0e000 */
[----:B------:R-:W-:Y:S02]  /*0aa0*/  LEA.HI R5, R5, UR4, RZ, 0x1a ;  /* 0x0000000405057c11 */ /* 0x000fe4000f8fd0ff */
[----:B------:R-:W-:Y:S02]  /*0ab0*/  LEA.HI R15, R12, UR4, RZ, 0x1a ;  /* 0x000000040c0f7c11 */ /* 0x000fe4000f8fd0ff */
[----:B------:R-:W-:Y:S02]  /*0ac0*/  FSETP.GEU.AND P1, PT, R22, RZ, PT ;  /* 0x000000ff1600720b */ /* 0x000fe40003f2e000 */
[----:B------:R-:W-:Y:S02]  /*0ad0*/  FSEL R14, R11, RZ, P0 ;  /* 0x000000ff0b0e7208 */ /* 0x000fe40000000000 */
[----:B------:R-:W-:Y:S01]  /*0ae0*/  LEA.HI R13, R6, UR4, RZ, 0x1a ;  /* 0x00000004060d7c11 */ /* 0x000fe2000f8fd0ff */
[C---:B------:R-:W-:Y:S01]  /*0af0*/  IMAD R6, R24.reuse, 0x4, R5 ;  /* 0x0000000418067824 */ /* 0x040fe200078e0205 */
[----:B------:R-:W-:Y:S01]  /*0b00*/  FSETP.GEU.AND P0, PT, R25, RZ, PT ;  /* 0x000000ff1900720b */ /* 0x000fe20003f0e000 */
[----:B------:R-:W-:Y:S01]  /*0b10*/  IMAD R5, R24, 0x4, R15 ;  /* 0x0000000418057824 */ /* 0x000fe200078e020f */
[----:B------:R-:W-:-:S02]  /*0b20*/  LEA.HI R7, R4, UR4, RZ, 0x1a ;  /* 0x0000000404077c11 */ /* 0x000fc4000f8fd0ff */
[----:B------:R-:W-:Y:S02]  /*0b30*/  FSETP.GEU.AND P3, PT, R28, RZ, PT ;  /* 0x000000ff1c00720b */ /* 0x000fe40003f6e000 */
[----:B------:R-:W-:Y:S02]  /*0b40*/  FSETP.GEU.AND P2, PT, R29, RZ, PT ;  /* 0x000000ff1d00720b */ /* 0x000fe40003f4e000 */
[----:B------:R-:W-:Y:S01]  /*0b50*/  FSEL R15, R22, RZ, P1 ;  /* 0x000000ff160f7208 */ /* 0x000fe20000800000 */
[----:B------:R-:W-:Y:S01]  /*0b60*/  IMAD R4, R24, 0x4, R13 ;  /* 0x0000000418047824 */ /* 0x000fe200078e020d */
[----:B------:R-:W-:Y:S02]  /*0b70*/  FSETP.GEU.AND P1, PT, R8, RZ, PT ;  /* 0x000000ff0800720b */ /* 0x000fe40003f2e000 */
[----:B------:R-:W-:Y:S02]  /*0b80*/  FSEL R25, R25, RZ, P0 ;  /* 0x000000ff19197208 */ /* 0x000fe40000000000 */
[----:B------:R-:W-:Y:S01]  /*0b90*/  FSETP.GEU.AND P0, PT, R30, RZ, PT ;  /* 0x000000ff1e00720b */ /* 0x000fe20003f0e000 */
[----:B------:R-:W-:Y:S01]  /*0ba0*/  IMAD R7, R24, 0x4, R7 ;  /* 0x0000000418077824 */ /* 0x000fe200078e0207 */
[----:B------:R-:W-:-:S02]  /*0bb0*/  FSEL R13, R28, RZ, P3 ;  /* 0x000000ff1c0d7208 */ /* 0x000fc40001800000 */
[----:B------:R-:W-:Y:S02]  /*0bc0*/  FSEL R12, R29, RZ, P2 ;  /* 0x000000ff1d0c7208 */ /* 0x000fe40001000000 */
[----:B------:R-:W-:Y:S02]  /*0bd0*/  FSETP.GEU.AND P3, PT, R20, RZ, PT ;  /* 0x000000ff1400720b */ /* 0x000fe40003f6e000 */
[----:B------:R-:W-:Y:S02]  /*0be0*/  FSETP.GEU.AND P2, PT, R21, RZ, PT ;  /* 0x000000ff1500720b */ /* 0x000fe40003f4e000 */
[----:B------:R-:W-:Y:S02]  /*0bf0*/  FSEL R8, R8, RZ, P1 ;  /* 0x000000ff08087208 */ /* 0x000fe40000800000 */
[----:B------:R-:W-:Y:S02]  /*0c00*/  FSEL R11, R30, RZ, P0 ;  /* 0x000000ff1e0b7208 */ /* 0x000fe40000000000 */
[----:B------:R-:W-:Y:S01]  /*0c10*/  FSETP.GEU.AND P1, PT, R23, RZ, PT ;  /* 0x000000ff1700720b */ /* 0x000fe20003f2e000 */
[----:B------:R-:W-:Y:S01]  /*0c20*/  STS [R6], R13 ;  /* 0x0000000d06007388 */ /* 0x000fe20000000800 */
[----:B------:R-:W-:-:S02]  /*0c30*/  FSETP.GEU.AND P0, PT, R19, RZ, PT ;  /* 0x000000ff1300720b */ /* 0x000fc40003f0e000 */
[----:B------:R-:W-:Y:S01]  /*0c40*/  FSEL R20, R20, RZ, P3 ;  /* 0x000000ff14147208 */ /* 0x000fe20001800000 */
[----:B------:R0:W-:Y:S01]  /*0c50*/  STS [R7+0x400], R12 ;  /* 0x0004000c07007388 */ /* 0x0001e20000000800 */
[----:B------:R-:W-:Y:S02]  /*0c60*/  FSEL R21, R21, RZ, P2 ;  /* 0x000000ff15157208 */ /* 0x000fe40001000000 */
[----:B------:R-:W-:Y:S01]  /*0c70*/  FSETP.GEU.AND P2, PT, R10, RZ, PT ;  /* 0x000000ff0a00720b */ /* 0x000fe20003f4e000 */
[----:B------:R1:W-:Y:S01]  /*0c80*/  STS [R4+0x800], R15 ;  /* 0x0008000f04007388 */ /* 0x0003e20000000800 */
[----:B------:R-:W-:Y:S02]  /*0c90*/  FSEL R19, R19, RZ, P0 ;  /* 0x000000ff13137208 */ /* 0x000fe40000000000 */
[----:B------:R-:W-:Y:S01]  /*0ca0*/  FSETP.GEU.AND P0, PT, R17, RZ, PT ;  /* 0x000000ff1100720b */ /* 0x000fe20003f0e000 */
[----:B------:R-:W-:Y:S01]  /*0cb0*/  STS [R5+0xc00], R14 ;  /* 0x000c000e05007388 */ /* 0x000fe20000000800 */
[----:B0-----:R-:W-:-:S02]  /*0cc0*/  FSEL R12, R23, RZ, P1 ;  /* 0x000000ff170c7208 */ /* 0x001fc40000800000 */
[----:B------:R-:W-:Y:S01]  /*0cd0*/  FSETP.GEU.AND P1, PT, R16, RZ, PT ;  /* 0x000000ff1000720b */ /* 0x000fe20003f2e000 */
[----:B------:R-:W-:Y:S01]  /*0ce0*/  STS [R6+0x100], R25 ;  /* 0x0001001906007388 */ /* 0x000fe20000000800 */
[----:B------:R-:W-:-:S03]  /*0cf0*/  FSEL R10, R10, RZ, P2 ;  /* 0x000000ff0a0a7208 */ /* 0x000fc60001000000 */
[----:B------:R-:W-:Y:S01]  /*0d00*/  STS [R7+0x500], R20 ;  /* 0x0005001407007388 */ /* 0x000fe20000000800 */
[----:B------:R-:W-:-:S03]  /*0d10*/  FSEL R13, R16, RZ, P1 ;  /* 0x000000ff100d7208 */ /* 0x000fc60000800000 */
[----:B------:R-:W-:Y:S01]  /*0d20*/  STS [R4+0x900], R21 ;  /* 0x0009001504007388 */ /* 0x000fe20000000800 */
[----:B------:R-:W-:-:S03]  /*0d30*/  FSETP.GEU.AND P1, PT, R18, RZ, PT ;  /* 0x000000ff1200720b */ /* 0x000fc60003f2e000 */
[----:B------:R0:W-:Y:S04]  /*0d40*/  STS [R5+0xd00], R8 ;  /* 0x000d000805007388 */ /* 0x0001e80000000800 */
[----:B------:R2:W-:Y:S01]  /*0d50*/  STS [R6+0x200], R11 ;  /* 0x0002000b06007388 */ /* 0x0005e20000000800 */
[----:B-1----:R-:W-:-:S03]  /*0d60*/  IMAD.SHL.U32 R15, R2, 0x4, RZ ;  /* 0x00000004020f7824 */ /* 0x002fc600078e00ff */
[----:B------:R-:W-:Y:S01]  /*0d70*/  STS [R7+0x600], R12 ;  /* 0x0006000c07007388 */ /* 0x000fe20000000800 */
[----:B0-----:R-:W-:Y:S02]  /*0d80*/  FSEL R8, R17, RZ, P0 ;  /* 0x000000ff11087208 */ /* 0x001fe40000000000 */
[----:B------:R-:W-:Y:S01]  /*0d90*/  FSETP.GEU.AND P0, PT, R9, RZ, PT ;  /* 0x000000ff0900720b */ /* 0x000fe20003f0e000 */
[----:B------:R-:W-:Y:S01]  /*0da0*/  STS [R4+0xa00], R19 ;  /* 0x000a001304007388 */ /* 0x000fe20000000800 */
[----:B--2---:R-:W-:-:S03]  /*0db0*/  FSEL R11, R18, RZ, P1 ;  /* 0x000000ff120b7208 */ /* 0x004fc60000800000 */
[----:B------:R0:W-:Y:S01]  /*0dc0*/  STS [R5+0xe00], R10 ;  /* 0x000e000a05007388 */ /* 0x0001e20000000800 */
[----:B------:R-:W-:-:S03]  /*0dd0*/  LOP3.LUT R2, R15, 0x3fc, RZ, 0xc0, !PT ;  /* 0x000003fc0f027812 */ /* 0x000fc600078ec0ff */
[----:B------:R1:W-:Y:S01]  /*0de0*/  STS [R6+0x300], R13 ;  /* 0x0003000d06007388 */ /* 0x0003e20000000800 */
[----:B0-----:R-:W-:-:S03]  /*0df0*/  FSEL R10, R9, RZ, P0 ;  /* 0x000000ff090a7208 */ /* 0x001fc60000000000 */
[----:B------:R0:W-:Y:S04]  /*0e00*/  STS [R7+0x700], R8 ;  /* 0x0007000807007388 */ /* 0x0001e80000000800 */
[----:B------:R2:W-:Y:S04]  /*0e10*/  STS [R4+0xb00], R11 ;  /* 0x000b000b04007388 */ /* 0x0005e80000000800 */
[----:B------:R-:W-:Y:S01]  /*0e20*/  STS [R5+0xf00], R10 ;  /* 0x000f000a05007388 */ /* 0x000fe20000000800 */
[C---:B------:R-:W-:Y:S02]  /*0e30*/  LOP3.LUT R12, R2.reuse, 0x400, RZ, 0xfc, !PT ;  /* 0x00000400020c7812 */ /* 0x040fe400078efcff */
[----:B------:R-:W-:-:S02]  /*0e40*/  LOP3.LUT R14, R2, 0x800, RZ, 0xfc, !PT ;  /* 0x00000800020e7812 */ /* 0x000fc400078efcff */
[----:B------:R-:W-:Y:S02]  /*0e50*/  SHF.R.U32.HI R16, RZ, 0x8, R15 ;  /* 0x00000008ff107819 */ /* 0x000fe4000001160f */
[----:B------:R-:W-:Y:S02]  /*0e60*/  SHF.R.U32.HI R12, RZ, 0x6, R12 ;  /* 0x00000006ff0c7819 */ /* 0x000fe4000001160c */
[----:B------:R-:W-:Y:S02]  /*0e70*/  SHF.R.U32.HI R14, RZ, 0x6, R14 ;  /* 0x00000006ff0e7819 */ /* 0x000fe4000001160e */
[----:B-1----:R-:W-:Y:S02]  /*0e80*/  SGXT.U32 R6, R16, 0x2 ;  /* 0x000000021006781a */ /* 0x002fe40000000000 */
[----:B------:R-:W-:Y:S01]  /*0e90*/  LOP3.LUT R12, R12, 0x1c, RZ, 0xc0, !PT ;  /* 0x0000001c0c0c7812 */ /* 0x000fe200078ec0ff */
[----:B------:R-:W1:Y:S01]  /*0ea0*/  LDC.64 R16, c[0x0][0x238] ;  /* 0x00008e00ff107b82 */ /* 0x000e620000000a00 */
[----:B------:R-:W-:-:S02]  /*0eb0*/  LOP3.LUT R14, R14, 0x2c, RZ, 0xc0, !PT ;  /* 0x0000002c0e0e7812 */ /* 0x000fc400078ec0ff */
[----:B0-----:R-:W-:Y:S02]  /*0ec0*/  LOP3.LUT R7, R6, 0x3fc, R15, 0xf8, !PT ;  /* 0x000003fc06077812 */ /* 0x001fe400078ef80f */
[----:B------:R-:W-:Y:S01]  /*0ed0*/  LEA R9, R6, UR4, 0x2 ;  /* 0x0000000406097c11 */ /* 0x000fe2000f8e10ff */
[----:B------:R-:W-:Y:S01]  /*0ee0*/  VIADD R13, R12, UR4 ;  /* 0x000000040c0d7c36 */ /* 0x000fe20008000000 */
[----:B--2---:R-:W-:Y:S01]  /*0ef0*/  LEA R4, R7, UR4, 0x2 ;  /* 0x0000000407047c11 */ /* 0x004fe2000f8e10ff */
[----:B------:R-:W-:Y:S01]  /*0f00*/  BAR.SYNC.DEFER_BLOCKING 0x0 ;  /* 0x0000000000007b1d */ /* 0x000fe20000010000 */
[----:B------:R-:W-:Y:S02]  /*0f10*/  VIADD R15, R14, UR4 ;  /* 0x000000040e0f7c36 */ /* 0x000fe40008000000 */
[C---:B------:R-:W-:Y:S02]  /*0f20*/  IMAD R18, R2.reuse, 0x4, R9 ;  /* 0x0000000402127824 */ /* 0x040fe400078e0209 */
[----:B------:R-:W-:-:S02]  /*0f30*/  IMAD R20, R2, 0x4, R13 ;  /* 0x0000000402147824 */ /* 0x000fc400078e020d */
[C---:B------:R-:W-:Y:S01]  /*0f40*/  IMAD R22, R2.reuse, 0x4, R15 ;  /* 0x0000000402167824 */ /* 0x040fe200078e020f */
[----:B------:R-:W-:Y:S04]  /*0f50*/  LDS R4, [R4] ;  /* 0x0000000004047984 */ /* 0x000fe80000000800 */
[----:B------:R-:W-:Y:S04]  /*0f60*/  LDS R5, [R18+0x4] ;  /* 0x0000040012057984 */ /* 0x000fe80000000800 */
[----:B------:R-:W-:Y:S04]  /*0f70*/  LDS R6, [R18+0x8] ;  /* 0x0000080012067984 */ /* 0x000fe80000000800 */
[----:B------:R-:W0:Y:S04]  /*0f80*/  LDS R7, [R18+0xc] ;  /* 0x00000c0012077984 */ /* 0x000e280000000800 */
[----:B------:R-:W-:Y:S04]  /*0f90*/  LDS R8, [R20+0x1000] ;  /* 0x0010000014087984 */ /* 0x000fe80000000800 */
[----:B------:R-:W-:Y:S04]  /*0fa0*/  LDS R9, [R20+0x1004] ;  /* 0x0010040014097984 */ /* 0x000fe80000000800 */
[----:B------:R-:W-:Y:S04]  /*0fb0*/  LDS R10, [R20+0x1008] ;  /* 0x00100800140a7984 */ /* 0x000fe80000000800 */
[----:B------:R1:W2:Y:S04]  /*0fc0*/  LDS R11, [R20+0x100c] ;  /* 0x00100c00140b7984 */ /* 0x0002a80000000800 */
[----:B------:R-:W-:Y:S04]  /*0fd0*/  LDS R12, [R22+0x2000] ;  /* 0x00200000160c7984 */ /* 0x000fe80000000800 */
[----:B------:R-:W-:Y:S04]  /*0fe0*/  LDS R13, [R22+0x2004] ;  /* 0x00200400160d7984 */ /* 0x000fe80000000800 */
[----:B------:R-:W-:Y:S04]  /*0ff0*/  LDS R14, [R22+0x2008] ;  /* 0x00200800160e7984 */ /* 0x000fe80000000800 */
[----:B------:R3:W4:Y:S01]  /*1000*/  LDS R15, [R22+0x200c] ;  /* 0x00200c00160f7984 */ /* 0x0007220000000800 */
[----:B------:R-:W-:-:S02]  /*1010*/  LOP3.LUT R24, R2, 0xc00, RZ, 0xfc, !PT ;  /* 0x00000c0002187812 */ /* 0x000fc400078efcff */
[----:B------:R-:W-:Y:S02]  /*1020*/  ISETP.GE.AND P0, PT, R0, 0x100, PT ;  /* 0x000001000000780c */ /* 0x000fe40003f06270 */
[C---:B------:R-:W-:Y:S02]  /*1030*/  LOP3.LUT R23, R3.reuse, 0x4, RZ, 0xfc, !PT ;  /* 0x0000000403177812 */ /* 0x040fe400078efcff */
[C---:B------:R-:W-:Y:S02]  /*1040*/  LOP3.LUT R21, R3.reuse, 0x8, RZ, 0xfc, !PT ;  /* 0x0000000803157812 */ /* 0x040fe400078efcff */
[C---:B------:R-:W-:Y:S02]  /*1050*/  LOP3.LUT R19, R3.reuse, 0xc, RZ, 0xfc, !PT ;  /* 0x0000000c03137812 */ /* 0x040fe400078efcff */
[----:B------:R-:W-:Y:S02]  /*1060*/  ISETP.LT.AND P3, PT, R3, 0x340, !P0 ;  /* 0x000003400300780c */ /* 0x000fe40004761270 */
[----:B------:R-:W-:-:S02]  /*1070*/  SHF.R.U32.HI R24, RZ, 0x6, R24 ;  /* 0x00000006ff187819 */ /* 0x000fc40000011618 */
[----:B------:R-:W-:Y:S02]  /*1080*/  ISETP.LT.AND P2, PT, R23, 0x340, !P0 ;  /* 0x000003401700780c */ /* 0x000fe40004741270 */
[----:B------:R-:W-:Y:S01]  /*1090*/  ISETP.LT.AND P1, PT, R21, 0x340, !P0 ;  /* 0x000003401500780c */ /* 0x000fe20004721270 */
[--C-:B------:R-:W-:Y:S01]  /*10a0*/  IMAD R3, R3, 0x100, R0.reuse ;  /* 0x0000010003037824 */ /* 0x100fe200078e0200 */
[----:B------:R-:W-:Y:S01]  /*10b0*/  ISETP.LT.AND P0, PT, R19, 0x340, !P0 ;  /* 0x000003401300780c */ /* 0x000fe20004701270 */
[--C-:B------:R-:W-:Y:S01]  /*10c0*/  IMAD R23, R23, 0x100, R0.reuse ;  /* 0x0000010017177824 */ /* 0x100fe200078e0200 */
[----:B------:R-:W-:Y:S01]  /*10d0*/  LOP3.LUT R24, R24, 0x3c, RZ, 0xc0, !PT ;  /* 0x0000003c18187812 */ /* 0x000fe200078ec0ff */
[----:B------:R-:W-:Y:S02]  /*10e0*/  IMAD R25, R21, 0x100, R0 ;  /* 0x0000010015197824 */ /* 0x000fe400078e0200 */
[----:B-1----:R-:W-:-:S04]  /*10f0*/  IMAD.WIDE R20, R3, 0x4, R16 ;  /* 0x0000000403147825 */ /* 0x002fc800078e0210 */
[----:B------:R-:W-:Y:S02]  /*1100*/  VIADD R3, R24, UR4 ;  /* 0x0000000418037c36 */ /* 0x000fe40008000000 */
[--C-:B---3--:R-:W-:Y:S01]  /*1110*/  IMAD.WIDE R22, R23, 0x4, R16.reuse ;  /* 0x0000000417167825 */ /* 0x108fe200078e0210 */
[----:B0-----:R0:W-:Y:S03]  /*1120*/  @P3 STG.E.128 desc[UR6][R20.64], R4 ;  /* 0x0000000414003986 */ /* 0x0011e6000c101d06 */
[----:B------:R-:W-:Y:S01]  /*1130*/  IMAD.WIDE R24, R25, 0x4, R16 ;  /* 0x0000000419187825 */ /* 0x000fe200078e0210 */
[----:B--2---:R0:W-:Y:S04]  /*1140*/  @P2 STG.E.128 desc[UR6][R22.64], R8 ;  /* 0x0000000816002986 */ /* 0x0041e8000c101d06 */
[----:B----4-:R0:W-:Y:S01]  /*1150*/  @P1 STG.E.128 desc[UR6][R24.64], R12 ;  /* 0x0000000c18001986 */ /* 0x0101e2000c101d06 */
[----:B------:R-:W-:Y:S01]  /*1160*/  IMAD R3, R2, 0x4, R3 ;  /* 0x0000000402037824 */ /* 0x000fe200078e0203 */
[----:B0-----:R-:W-:Y:S06]  /*1170*/  @!P0 EXIT ;  /* 0x000000000000894d */ /* 0x001fec0003800000 */
[----:B0-----:R-:W-:Y:S01]  /*1180*/  LDS R4, [R3+0x3000] ;  /* 0x0030000003047984 */ /* 0x001fe20000000800 */
[----:B------:R-:W-:-:S03]  /*1190*/  IMAD R19, R19, 0x100, R0 ;  /* 0x0000010013137824 */ /* 0x000fc600078e0200 */
[----:B------:R-:W-:Y:S01]  /*11a0*/  LDS R5, [R3+0x3004] ;  /* 0x0030040003057984 */ /* 0x000fe20000000800 */
[----:B------:R-:W-:-:S03]  /*11b0*/  IMAD.WIDE R16, R19, 0x4, R16 ;  /* 0x0000000413107825 */ /* 0x000fc600078e0210 */
[----:B------:R-:W-:Y:S04]  /*11c0*/  LDS R6, [R3+0x3008] ;  /* 0x0030080003067984 */ /* 0x000fe80000000800 */
[----:B------:R-:W0:Y:S04]  /*11d0*/  LDS R7, [R3+0x300c] ;  /* 0x00300c0003077984 */ /* 0x000e280000000800 */
[----:B0-----:R-:W-:Y:S01]  /*11e0*/  STG.E.128 desc[UR6][R16.64], R4 ;  /* 0x0000000410007986 */ /* 0x001fe2000c101d06 */
[----:B------:R-:W-:Y:S05]  /*11f0*/  EXIT ;  /* 0x000000000000794d */ /* 0x000fea0003800000 */
.L_x_0:
[----:B------:R-:W-:-:S00]  /*1200*/  BRA `(.L_x_0) ;  /* 0xfffffffc00fc7947 */ /* 0x000fc0000383ffff */
[----:B------:R-:W-:-:S00]  /*1210*/  NOP ;  /* 0x0000000000007918 */ /* 0x000fc00000000000 */
        /* <DEDUP_REMOVED lines=14> */
.L_x_1:


//--------------------- .nv.global.init           --------------------------
	.section	.nv.global.init,"aw",@progbits
.nv.global.init:
	.type		_$_str,@object
	.size		_$_str,(_$_str_$_2 - _$_str)
_$_str:
        /*0000*/ 	.byte	0x5f, 0x5f, 0x43, 0x55, 0x44, 0x41, 0x5f, 0x46, 0x54, 0x5a, 0x00
	.type		_$_str_$_2,@object
	.size		_$_str_$_2,(.L_1 - _$_str_$_2)
_$_str_$_2:
        /*000b*/ 	.byte	0x5f, 0x5f, 0x43, 0x55, 0x44, 0x41, 0x5f, 0x50, 0x52, 0x45, 0x43, 0x5f, 0x53, 0x51, 0x52, 0x54
        /*001b*/ 	.byte	0x00
.L_1:


//--------------------- .nv.shared.triton_poi_fused__native_batch_norm_legit_no_training_relu_21 --------------------------
	.section	.nv.shared.triton_poi_fused__native_batch_norm_legit_no_training_relu_21,"aw",@nobits
	.sectionflags	@""
	.align	16
	.zero		1024


//--------------------- .nv.constant0.triton_poi_fused__native_batch_norm_legit_no_training_relu_21 --------------------------
	.section	.nv.constant0.triton_poi_fused__native_batch_norm_legit_no_training_relu_21,"a",@progbits
	.sectionflags	@""
	.align	4
.nv.constant0.triton_poi_fused__native_batch_norm_legit_no_training_relu_21:
	.zero		584
